//
// Generated by NVIDIA NVVM Compiler
//
// Compiler Build ID: CL-36424714
// Cuda compilation tools, release 13.0, V13.0.88
// Based on NVVM 20.0.0
//

.version 9.0
.target sm_100
.address_size 64

	// .globl	_ZN7poggers10allocators16init_heap_kernelINS0_6headerEEEvPvm
.extern .func  (.param .b32 func_retval0) vprintf
(
	.param .b64 vprintf_param_0,
	.param .b64 vprintf_param_1
)
;
.global .align 1 .b8 $str[11] = {83, 105, 122, 101, 32, 37, 108, 108, 117, 10};
.global .align 1 .b8 $str$1[100] = {37, 108, 108, 117, 58, 32, 78, 111, 100, 101, 32, 97, 116, 32, 37, 112, 44, 32, 115, 105, 122, 101, 32, 105, 115, 32, 37, 108, 108, 117, 44, 32, 110, 101, 120, 116, 32, 97, 116, 32, 37, 112, 44, 32, 112, 114, 101, 118, 32, 97, 116, 32, 37, 112, 44, 32, 105, 115, 32, 104, 101, 97, 100, 58, 32, 37, 100, 44, 32, 105, 115, 95, 108, 111, 99, 107, 101, 100, 58, 32, 37, 100, 44, 32, 105, 115, 32, 97, 108, 108, 111, 99, 101, 100, 58, 32, 37, 100, 10};
.global .align 1 .b8 $str$2[18] = {37, 108, 108, 117, 44, 32, 37, 108, 108, 117, 44, 32, 37, 108, 108, 117, 10};

.visible .entry _ZN7poggers10allocators16init_heap_kernelINS0_6headerEEEvPvm(
	.param .u64 .ptr .align 1 _ZN7poggers10allocators16init_heap_kernelINS0_6headerEEEvPvm_param_0,
	.param .u64 _ZN7poggers10allocators16init_heap_kernelINS0_6headerEEEvPvm_param_1
)
{
	.local .align 8 .b8 	__local_depot0[80];
	.reg .b64 	%SP;
	.reg .b64 	%SPL;
	.reg .pred 	%p<2>;
	.reg .b16 	%rs<7>;
	.reg .b32 	%r<39>;
	.reg .b64 	%rd<83>;

	mov.u64 	%SPL, __local_depot0;
	cvta.local.u64 	%SP, %SPL;
	mov.u32 	%r1, %tid.x;
	mov.u32 	%r2, %ctaid.x;
	mov.u32 	%r3, %ntid.x;
	mul.lo.s32 	%r4, %r2, %r3;
	neg.s32 	%r5, %r4;
	setp.ne.s32 	%p1, %r1, %r5;
	@%p1 bra 	$L__BB0_2;
	ld.param.u64 	%rd82, [_ZN7poggers10allocators16init_heap_kernelINS0_6headerEEEvPvm_param_1];
	ld.param.u64 	%rd81, [_ZN7poggers10allocators16init_heap_kernelINS0_6headerEEEvPvm_param_0];
	add.u64 	%rd3, %SP, 56;
	add.u64 	%rd4, %SPL, 56;
	add.u64 	%rd5, %SP, 0;
	add.u64 	%rd6, %SPL, 0;
	add.u64 	%rd8, %SPL, 0;
	add.u64 	%rd10, %SPL, 0;
	add.u64 	%rd12, %SPL, 0;
	add.u64 	%rd14, %SPL, 0;
	add.u64 	%rd16, %SPL, 0;
	cvta.to.global.u64 	%rd17, %rd81;
	ld.global.u16 	%rs1, [%rd17+6];
	and.b16  	%rs2, %rs1, 8191;
	st.global.u16 	[%rd17+6], %rs2;
	ld.global.u64 	%rd18, [%rd17];
	and.b64  	%rd19, %rd18, -2305843009213693952;
	or.b64  	%rd20, %rd19, 32;
	st.global.u64 	[%rd17], %rd20;
	mov.b64 	%rd21, 32;
	st.local.u64 	[%rd6], %rd21;
	mov.u64 	%rd22, $str;
	cvta.global.u64 	%rd23, %rd22;
	{ // callseq 0, 0
	.param .b64 param0;
	st.param.b64 	[param0], %rd23;
	.param .b64 param1;
	st.param.b64 	[param1], %rd5;
	.param .b32 retval0;
	call.uni (retval0), 
	vprintf, 
	(
	param0, 
	param1
	);
	ld.param.b32 	%r6, [retval0];
	} // callseq 0
	add.s64 	%rd24, %rd81, 32;
	add.s64 	%rd25, %rd82, 2305843009213693888;
	ld.global.u16 	%rs3, [%rd17+38];
	and.b16  	%rs4, %rs3, 8191;
	st.global.u16 	[%rd17+38], %rs4;
	and.b64  	%rd26, %rd25, 2305843009213693951;
	ld.global.u64 	%rd27, [%rd17+32];
	and.b64  	%rd28, %rd27, -2305843009213693952;
	or.b64  	%rd29, %rd28, %rd26;
	st.global.u64 	[%rd17+32], %rd29;
	st.local.u64 	[%rd8], %rd26;
	{ // callseq 1, 0
	.param .b64 param0;
	st.param.b64 	[param0], %rd23;
	.param .b64 param1;
	st.param.b64 	[param1], %rd5;
	.param .b32 retval0;
	call.uni (retval0), 
	vprintf, 
	(
	param0, 
	param1
	);
	ld.param.b32 	%r8, [retval0];
	} // callseq 1
	add.s64 	%rd30, %rd17, %rd82;
	add.s64 	%rd31, %rd81, %rd82;
	add.s64 	%rd32, %rd31, -32;
	ld.global.u16 	%rs5, [%rd30+-26];
	and.b16  	%rs6, %rs5, 8191;
	st.global.u16 	[%rd30+-26], %rs6;
	ld.global.u64 	%rd33, [%rd30+-32];
	and.b64  	%rd34, %rd33, -2305843009213693952;
	or.b64  	%rd35, %rd34, 32;
	st.global.u64 	[%rd30+-32], %rd35;
	st.local.u64 	[%rd10], %rd21;
	{ // callseq 2, 0
	.param .b64 param0;
	st.param.b64 	[param0], %rd23;
	.param .b64 param1;
	st.param.b64 	[param1], %rd5;
	.param .b32 retval0;
	call.uni (retval0), 
	vprintf, 
	(
	param0, 
	param1
	);
	ld.param.b32 	%r10, [retval0];
	} // callseq 2
	ld.global.u64 	%rd36, [%rd17];
	xor.b64  	%rd37, %rd36, 2305843009213693952;
	st.global.u64 	[%rd17], %rd37;
	ld.global.u64 	%rd38, [%rd30+-32];
	xor.b64  	%rd39, %rd38, 2305843009213693952;
	st.global.u64 	[%rd30+-32], %rd39;
	st.global.u64 	[%rd17+16], %rd24;
	st.global.u64 	[%rd17+48], %rd32;
	st.global.u64 	[%rd30+-16], %rd81;
	st.global.u64 	[%rd17+24], %rd32;
	st.global.u64 	[%rd17+56], %rd81;
	st.global.u64 	[%rd30+-8], %rd24;
	ld.global.u64 	%rd40, [%rd17];
	and.b64  	%rd41, %rd40, 2305843009213693951;
	ld.global.u64 	%rd42, [%rd17+32];
	and.b64  	%rd43, %rd42, 2305843009213693951;
	ld.global.u64 	%rd44, [%rd30+-32];
	and.b64  	%rd45, %rd44, 2305843009213693951;
	st.local.u64 	[%rd4], %rd41;
	st.local.u64 	[%rd4+8], %rd43;
	st.local.u64 	[%rd4+16], %rd45;
	mov.u64 	%rd46, $str$2;
	cvta.global.u64 	%rd47, %rd46;
	{ // callseq 3, 0
	.param .b64 param0;
	st.param.b64 	[param0], %rd47;
	.param .b64 param1;
	st.param.b64 	[param1], %rd3;
	.param .b32 retval0;
	call.uni (retval0), 
	vprintf, 
	(
	param0, 
	param1
	);
	ld.param.b32 	%r12, [retval0];
	} // callseq 3
	mov.u32 	%r14, %tid.x;
	mov.u32 	%r15, %ctaid.x;
	mov.u32 	%r16, %ntid.x;
	mad.lo.s32 	%r17, %r15, %r16, %r14;
	cvt.u64.u32 	%rd48, %r17;
	ld.global.u64 	%rd49, [%rd17];
	and.b64  	%rd50, %rd49, 2305843009213693951;
	ld.global.u64 	%rd51, [%rd17+16];
	ld.global.u64 	%rd52, [%rd17+24];
	atom.global.or.b64 	%rd53, [%rd17], 0;
	shr.u64 	%rd54, %rd53, 61;
	cvt.u32.u64 	%r18, %rd54;
	and.b32  	%r19, %r18, 1;
	atom.global.or.b64 	%rd55, [%rd17], 0;
	shr.u64 	%rd56, %rd55, 63;
	cvt.u32.u64 	%r20, %rd56;
	atom.global.or.b64 	%rd57, [%rd17], 0;
	shr.u64 	%rd58, %rd57, 62;
	cvt.u32.u64 	%r21, %rd58;
	and.b32  	%r22, %r21, 1;
	st.local.u64 	[%rd12], %rd48;
	st.local.u64 	[%rd12+8], %rd81;
	st.local.u64 	[%rd12+16], %rd50;
	st.local.u64 	[%rd12+24], %rd51;
	st.local.u64 	[%rd12+32], %rd52;
	st.local.v2.u32 	[%rd12+40], {%r19, %r20};
	st.local.u32 	[%rd12+48], %r22;
	mov.u64 	%rd59, $str$1;
	cvta.global.u64 	%rd60, %rd59;
	{ // callseq 4, 0
	.param .b64 param0;
	st.param.b64 	[param0], %rd60;
	.param .b64 param1;
	st.param.b64 	[param1], %rd5;
	.param .b32 retval0;
	call.uni (retval0), 
	vprintf, 
	(
	param0, 
	param1
	);
	ld.param.b32 	%r23, [retval0];
	} // callseq 4
	ld.global.u64 	%rd61, [%rd17+32];
	and.b64  	%rd62, %rd61, 2305843009213693951;
	ld.global.u64 	%rd63, [%rd17+48];
	ld.global.u64 	%rd64, [%rd17+56];
	atom.global.or.b64 	%rd65, [%rd17+32], 0;
	shr.u64 	%rd66, %rd65, 61;
	cvt.u32.u64 	%r25, %rd66;
	and.b32  	%r26, %r25, 1;
	atom.global.or.b64 	%rd67, [%rd17+32], 0;
	shr.u64 	%rd68, %rd67, 63;
	cvt.u32.u64 	%r27, %rd68;
	atom.global.or.b64 	%rd69, [%rd17+32], 0;
	shr.u64 	%rd70, %rd69, 62;
	cvt.u32.u64 	%r28, %rd70;
	and.b32  	%r29, %r28, 1;
	st.local.u64 	[%rd14], %rd48;
	st.local.u64 	[%rd14+8], %rd24;
	st.local.u64 	[%rd14+16], %rd62;
	st.local.u64 	[%rd14+24], %rd63;
	st.local.u64 	[%rd14+32], %rd64;
	st.local.v2.u32 	[%rd14+40], {%r26, %r27};
	st.local.u32 	[%rd14+48], %r29;
	{ // callseq 5, 0
	.param .b64 param0;
	st.param.b64 	[param0], %rd60;
	.param .b64 param1;
	st.param.b64 	[param1], %rd5;
	.param .b32 retval0;
	call.uni (retval0), 
	vprintf, 
	(
	param0, 
	param1
	);
	ld.param.b32 	%r30, [retval0];
	} // callseq 5
	ld.global.u64 	%rd71, [%rd30+-32];
	and.b64  	%rd72, %rd71, 2305843009213693951;
	ld.global.u64 	%rd73, [%rd30+-16];
	ld.global.u64 	%rd74, [%rd30+-8];
	atom.global.or.b64 	%rd75, [%rd30+-32], 0;
	shr.u64 	%rd76, %rd75, 61;
	cvt.u32.u64 	%r32, %rd76;
	and.b32  	%r33, %r32, 1;
	atom.global.or.b64 	%rd77, [%rd30+-32], 0;
	shr.u64 	%rd78, %rd77, 63;
	cvt.u32.u64 	%r34, %rd78;
	atom.global.or.b64 	%rd79, [%rd30+-32], 0;
	shr.u64 	%rd80, %rd79, 62;
	cvt.u32.u64 	%r35, %rd80;
	and.b32  	%r36, %r35, 1;
	st.local.u64 	[%rd16], %rd48;
	st.local.u64 	[%rd16+8], %rd32;
	st.local.u64 	[%rd16+16], %rd72;
	st.local.u64 	[%rd16+24], %rd73;
	st.local.u64 	[%rd16+32], %rd74;
	st.local.v2.u32 	[%rd16+40], {%r33, %r34};
	st.local.u32 	[%rd16+48], %r36;
	{ // callseq 6, 0
	.param .b64 param0;
	st.param.b64 	[param0], %rd60;
	.param .b64 param1;
	st.param.b64 	[param1], %rd5;
	.param .b32 retval0;
	call.uni (retval0), 
	vprintf, 
	(
	param0, 
	param1
	);
	ld.param.b32 	%r37, [retval0];
	} // callseq 6
$L__BB0_2:
	ret;

}


// ===== COMPILED SASS (sm_100) =====

	.target	sm_100

	.elftype	@"ET_EXEC"


//--------------------- .note.nv.tkinfo           --------------------------
	.section	.note.nv.tkinfo,"",@"SHT_NOTE"
	.sectionflags	@"SHF_NOTE_NV_TKINFO"
	.tkinfo
        /*0018*/ 	.word	0x00000002
        /*0030*/ 	.string	""
        /*0030*/ 	.string	"ptxas"
        /*0030*/ 	.string	"Cuda compilation tools, release 13.0, V13.0.88"
        /*0030*/ 	.string	"Build cuda_13.0.r13.0/compiler.36424714_0"
        /*0030*/ 	.string	"-arch sm_100 -m 64 "



//--------------------- .note.nv.cuinfo           --------------------------
	.section	.note.nv.cuinfo,"",@"SHT_NOTE"
	.sectionflags	@"SHF_NOTE_NV_CUINFO"
        /*0018*/ 	.short	0x0002
        /*001a*/ 	.short	0x0064
        /*001c*/ 	.short	0x0082
	.zero		2


//--------------------- .nv.info                  --------------------------
	.section	.nv.info,"",@"SHT_CUDA_INFO"
	.align	4


	//----- nvinfo : EIATTR_REGCOUNT
	.align		4
        /*0000*/ 	.byte	0x04, 0x2f
        /*0002*/ 	.short	(.L_4 - .L_3)
	.align		4
.L_3:
        /*0004*/ 	.word	index@(_ZN7poggers10allocators16init_heap_kernelINS0_6headerEEEvPvm)
        /*0008*/ 	.word	0x00000024


	//----- nvinfo : EIATTR_FRAME_SIZE
	.align		4
.L_4:
        /*000c*/ 	.byte	0x04, 0x11
        /*000e*/ 	.short	(.L_6 - .L_5)
	.align		4
.L_5:
        /*0010*/ 	.word	index@(_ZN7poggers10allocators16init_heap_kernelINS0_6headerEEEvPvm)
        /*0014*/ 	.word	0x00000050


	//----- nvinfo : EIATTR_MIN_STACK_SIZE
	.align		4
.L_6:
        /*0018*/ 	.byte	0x04, 0x12
        /*001a*/ 	.short	(.L_8 - .L_7)
	.align		4
.L_7:
        /*001c*/ 	.word	index@(_ZN7poggers10allocators16init_heap_kernelINS0_6headerEEEvPvm)
        /*0020*/ 	.word	0x00000050
.L_8:


//--------------------- .nv.compat                --------------------------
	.section	.nv.compat,"",@"SHT_CUDA_COMPAT_INFO"
	.align	4
        /*0000*/ 	.byte	0x02, 0x09, 0x00, 0x00, 0x02, 0x02, 0x01, 0x00, 0x02, 0x05, 0x05, 0x00, 0x03, 0x07, 0x01, 0x01
        /*0010*/ 	.byte	0x02, 0x03, 0x00, 0x00, 0x02, 0x06, 0x01, 0x00, 0x04, 0x0b, 0x08, 0x00, 0x09, 0x00, 0x00, 0x00
        /*0020*/ 	.byte	0x00, 0x00, 0x00, 0x00


//--------------------- .nv.info._ZN7poggers10allocators16init_heap_kernelINS0_6headerEEEvPvm --------------------------
	.section	.nv.info._ZN7poggers10allocators16init_heap_kernelINS0_6headerEEEvPvm,"",@"SHT_CUDA_INFO"
	.sectionflags	@""
	.align	4


	//----- nvinfo : EIATTR_CUDA_API_VERSION
	.align		4
        /*0000*/ 	.byte	0x04, 0x37
        /*0002*/ 	.short	(.L_10 - .L_9)
.L_9:
        /*0004*/ 	.word	0x00000082


	//----- nvinfo : EIATTR_KPARAM_INFO
	.align		4
.L_10:
        /*0008*/ 	.byte	0x04, 0x17
        /*000a*/ 	.short	(.L_12 - .L_11)
.L_11:
        /*000c*/ 	.word	0x00000000
        /*0010*/ 	.short	0x0001
        /*0012*/ 	.short	0x0008
        /*0014*/ 	.byte	0x00, 0xf0, 0x21, 0x00


	//----- nvinfo : EIATTR_KPARAM_INFO
	.align		4
.L_12:
        /*0018*/ 	.byte	0x04, 0x17
        /*001a*/ 	.short	(.L_14 - .L_13)
.L_13:
        /*001c*/ 	.word	0x00000000
        /*0020*/ 	.short	0x0000
        /*0022*/ 	.short	0x0000
        /*0024*/ 	.byte	0x00, 0xf5, 0x21, 0x00


	//----- nvinfo : EIATTR_SPARSE_MMA_MASK
	.align		4
.L_14:
        /*0028*/ 	.byte	0x03, 0x50
        /*002a*/ 	.short	0x0000


	//----- nvinfo : EIATTR_MAXREG_COUNT
	.align		4
        /*002c*/ 	.byte	0x03, 0x1b
        /*002e*/ 	.short	0x00ff


	//----- nvinfo : EIATTR_EXTERNS
	.align		4
        /*0030*/ 	.byte	0x04, 0x0f
        /*0032*/ 	.short	(.L_16 - .L_15)


	//   ....[0]....
	.align		4
.L_15:
        /*0034*/ 	.word	index@(vprintf)


	//----- nvinfo : EIATTR_MERCURY_ISA_VERSION
	.align		4
.L_16:
        /*0038*/ 	.byte	0x03, 0x5f
        /*003a*/ 	.short	0x0101


	//----- nvinfo : EIATTR_VRC_CTA_INIT_COUNT
	.align		4
        /*003c*/ 	.byte	0x02, 0x4a
	.zero		1
	.zero		1


	//----- nvinfo : EIATTR_SYSCALL_OFFSETS
	.align		4
        /*0040*/ 	.byte	0x04, 0x46
        /*0042*/ 	.short	(.L_18 - .L_17)


	//   ....[0]....
.L_17:
        /*0044*/ 	.word	0x00000260


	//   ....[1]....
        /*0048*/ 	.word	0x000003b0


	//   ....[2]....
        /*004c*/ 	.word	0x000005c0


	//   ....[3]....
        /*0050*/ 	.word	0x000007d0


	//   ....[4]....
        /*0054*/ 	.word	0x000009f0


	//   ....[5]....
        /*0058*/ 	.word	0x00000bb0


	//   ....[6]....
        /*005c*/ 	.word	0x00000d60


	//----- nvinfo : EIATTR_EXIT_INSTR_OFFSETS
	.align		4
.L_18:
        /*0060*/ 	.byte	0x04, 0x1c
        /*0062*/ 	.short	(.L_20 - .L_19)


	//   ....[0]....
.L_19:
        /*0064*/ 	.word	0x000000c0


	//   ....[1]....
        /*0068*/ 	.word	0x00000d70


	//----- nvinfo : EIATTR_CRS_STACK_SIZE
	.align		4
.L_20:
        /*006c*/ 	.byte	0x04, 0x1e
        /*006e*/ 	.short	(.L_22 - .L_21)
.L_21:
        /*0070*/ 	.word	0x00000000


	//----- nvinfo : EIATTR_CBANK_PARAM_SIZE
	.align		4
.L_22:
        /*0074*/ 	.byte	0x03, 0x19
        /*0076*/ 	.short	0x0010


	//----- nvinfo : EIATTR_PARAM_CBANK
	.align		4
        /*0078*/ 	.byte	0x04, 0x0a
        /*007a*/ 	.short	(.L_24 - .L_23)
	.align		4
.L_23:
        /*007c*/ 	.word	index@(.nv.constant0._ZN7poggers10allocators16init_heap_kernelINS0_6headerEEEvPvm)
        /*0080*/ 	.short	0x0380
        /*0082*/ 	.short	0x0010


	//----- nvinfo : EIATTR_SW_WAR
	.align		4
.L_24:
        /*0084*/ 	.byte	0x04, 0x36
        /*0086*/ 	.short	(.L_26 - .L_25)
.L_25:
        /*0088*/ 	.word	0x00000008
.L_26:


//--------------------- .nv.callgraph             --------------------------
	.section	.nv.callgraph,"",@"SHT_CUDA_CALLGRAPH"
	.align	4
	.sectionentsize	8
	.align		4
        /*0000*/ 	.word	0x00000000
	.align		4
        /*0004*/ 	.word	0xffffffff
	.align		4
        /*0008*/ 	.word	index@(_ZN7poggers10allocators16init_heap_kernelINS0_6headerEEEvPvm)
	.align		4
        /*000c*/ 	.word	index@(vprintf)
	.align		4
        /*0010*/ 	.word	0x00000000
	.align		4
        /*0014*/ 	.word	0xfffffffe
	.align		4
        /*0018*/ 	.word	0x00000000
	.align		4
        /*001c*/ 	.word	0xfffffffd
	.align		4
        /*0020*/ 	.word	0x00000000
	.align		4
        /*0024*/ 	.word	0xfffffffc


//--------------------- .nv.constant4             --------------------------
	.section	.nv.constant4,"a",@progbits
	.align	8
	.align		8
.nv.constant4:
        /*0000*/ 	.dword	vprintf
	.align		8
        /*0008*/ 	.dword	$str
	.align		8
        /*0010*/ 	.dword	$str$1
	.align		8
        /*0018*/ 	.dword	$str$2


//--------------------- .text._ZN7poggers10allocators16init_heap_kernelINS0_6headerEEEvPvm --------------------------
	.section	.text._ZN7poggers10allocators16init_heap_kernelINS0_6headerEEEvPvm,"ax",@progbits
	.align	128
        .global         _ZN7poggers10allocators16init_heap_kernelINS0_6headerEEEvPvm
        .type           _ZN7poggers10allocators16init_heap_kernelINS0_6headerEEEvPvm,@function
        .size           _ZN7poggers10allocators16init_heap_kernelINS0_6headerEEEvPvm,(.L_x_8 - _ZN7poggers10allocators16init_heap_kernelINS0_6headerEEEvPvm)
        .other          _ZN7poggers10allocators16init_heap_kernelINS0_6headerEEEvPvm,@"STO_CUDA_ENTRY STV_DEFAULT"
_ZN7poggers10allocators16init_heap_kernelINS0_6headerEEEvPvm:
.text._ZN7poggers10allocators16init_heap_kernelINS0_6headerEEEvPvm:
[----:B------:R-:W0:Y:S08]  /*0000*/  LDC R1, c[0x0][0x37c] ;  /* 0x0000df00ff017b82 */ /* 0x000e300000000800 */
[----:B------:R-:W1:Y:S01]  /*0010*/  S2UR UR4, SR_CTAID.X ;  /* 0x00000000000479c3 */ /* 0x000e620000002500 */
[----:B------:R-:W2:Y:S01]  /*0020*/  S2R R0, SR_TID.X ;  /* 0x0000000000007919 */ /* 0x000ea20000002100 */
[----:B------:R-:W3:Y:S01]  /*0030*/  LDCU UR7, c[0x0][0x2fc] ;  /* 0x00005f80ff0777ac */ /* 0x000ee20008000800 */
[----:B0-----:R-:W-:Y:S01]  /*0040*/  VIADD R1, R1, 0xffffffb0 ;  /* 0xffffffb001017836 */ /* 0x001fe20000000000 */
[----:B------:R-:W0:Y:S01]  /*0050*/  LDCU UR5, c[0x0][0x360] ;  /* 0x00006c00ff0577ac */ /* 0x000e220008000800 */
[----:B------:R-:W4:Y:S01]  /*0060*/  LDCU UR6, c[0x0][0x2f8] ;  /* 0x00005f00ff0677ac */ /* 0x000f220008000800 */
[----:B-1----:R-:W-:-:S04]  /*0070*/  UIADD3 UR4, UPT, UPT, URZ, -UR4, URZ ;  /* 0x80000004ff047290 */ /* 0x002fc8000fffe0ff */
[----:B0-----:R-:W-:Y:S01]  /*0080*/  UIMAD UR5, UR4, UR5, URZ ;  /* 0x00000005040572a4 */ /* 0x001fe2000f8e02ff */
[----:B----4-:R-:W-:-:S05]  /*0090*/  IADD3 R24, P1, PT, R1, UR6, RZ ;  /* 0x0000000601187c10 */ /* 0x010fca000ff3e0ff */
[----:B--2---:R-:W-:Y:S01]  /*00a0*/  ISETP.NE.AND P0, PT, R0, UR5, PT ;  /* 0x0000000500007c0c */ /* 0x004fe2000bf05270 */
[----:B---3--:R-:W-:-:S12]  /*00b0*/  IMAD.X R2, RZ, RZ, UR7, P1 ;  /* 0x00000007ff027e24 */ /* 0x008fd800088e06ff */
[----:B------:R-:W-:Y:S05]  /*00c0*/  @P0 EXIT ;  /* 0x000000000000094d */ /* 0x000fea0003800000 */
[----:B------:R-:W0:Y:S01]  /*00d0*/  LDC.64 R10, c[0x0][0x380] ;  /* 0x0000e000ff0a7b82 */ /* 0x000e220000000a00 */
[----:B------:R-:W0:Y:S01]  /*00e0*/  LDCU.64 UR36, c[0x0][0x358] ;  /* 0x00006b00ff2477ac */ /* 0x000e220008000a00 */
[----:B------:R-:W-:Y:S01]  /*00f0*/  IMAD.MOV.U32 R14, RZ, RZ, 0x20 ;  /* 0x00000020ff0e7424 */ /* 0x000fe200078e00ff */
[----:B------:R-:W1:Y:S01]  /*0100*/  LDCU.64 UR4, c[0x0][0x380] ;  /* 0x00007000ff0477ac */ /* 0x000e620008000a00 */
[----:B------:R-:W-:Y:S01]  /*0110*/  IMAD.MOV.U32 R15, RZ, RZ, 0x0 ;  /* 0x00000000ff0f7424 */ /* 0x000fe200078e00ff */
[----:B------:R-:W2:Y:S01]  /*0120*/  LDCU.64 UR6, c[0x4][0x8] ;  /* 0x01000100ff0677ac */ /* 0x000ea20008000a00 */
[----:B0-----:R-:W3:Y:S02]  /*0130*/  LDG.E.U16 R0, desc[UR36][R10.64+0x6] ;  /* 0x000006240a007981 */ /* 0x001ee4000c1e1500 */
[----:B---3--:R-:W-:-:S05]  /*0140*/  LOP3.LUT R3, R0, 0x1fff, RZ, 0xc0, !PT ;  /* 0x00001fff00037812 */ /* 0x008fca00078ec0ff */
[----:B------:R0:W-:Y:S04]  /*0150*/  STG.E.U16 desc[UR36][R10.64+0x6], R3 ;  /* 0x000006030a007986 */ /* 0x0001e8000c101524 */
[----:B------:R-:W3:Y:S01]  /*0160*/  LDG.E R12, desc[UR36][R10.64+0x4] ;  /* 0x000004240a0c7981 */ /* 0x000ee2000c1e1900 */
[----:B------:R-:W-:Y:S01]  /*0170*/  MOV R16, 0x0 ;  /* 0x0000000000107802 */ /* 0x000fe20000000f00 */
[----:B-1----:R-:W-:Y:S01]  /*0180*/  UIADD3 UR4, UP0, UPT, UR4, 0x6, URZ ;  /* 0x0000000604047890 */ /* 0x002fe2000ff1e0ff */
[----:B--2---:R-:W-:Y:S01]  /*0190*/  IMAD.U32 R4, RZ, RZ, UR6 ;  /* 0x00000006ff047e24 */ /* 0x004fe2000f8e00ff */
[----:B------:R0:W-:Y:S01]  /*01a0*/  STL.64 [R1], R14 ;  /* 0x0000000e01007387 */ /* 0x0001e20000100a00 */
[----:B------:R0:W1:Y:S01]  /*01b0*/  LDC.64 R8, c[0x4][R16] ;  /* 0x0100000010087b82 */ /* 0x0000620000000a00 */
[----:B------:R-:W-:Y:S01]  /*01c0*/  UIADD3.X UR5, UPT, UPT, URZ, UR5, URZ, UP0, !UPT ;  /* 0x00000005ff057290 */ /* 0x000fe200087fe4ff */
[----:B------:R-:W-:-:S02]  /*01d0*/  IMAD.U32 R5, RZ, RZ, UR7 ;  /* 0x00000007ff057e24 */ /* 0x000fc4000f8e00ff */
[----:B------:R-:W-:Y:S02]  /*01e0*/  IMAD.MOV.U32 R6, RZ, RZ, R24 ;  /* 0x000000ffff067224 */ /* 0x000fe400078e0018 */
[----:B------:R-:W-:Y:S02]  /*01f0*/  IMAD.MOV.U32 R7, RZ, RZ, R2 ;  /* 0x000000ffff077224 */ /* 0x000fe400078e0002 */
[----:B------:R-:W-:Y:S02]  /*0200*/  IMAD.U32 R28, RZ, RZ, UR4 ;  /* 0x00000004ff1c7e24 */ /* 0x000fe4000f8e00ff */
[----:B------:R-:W-:Y:S01]  /*0210*/  IMAD.U32 R29, RZ, RZ, UR5 ;  /* 0x00000005ff1d7e24 */ /* 0x000fe2000f8e00ff */
[----:B---3--:R-:W-:Y:S01]  /*0220*/  LOP3.LUT R13, R12, 0xe0000000, RZ, 0xc0, !PT ;  /* 0xe00000000c0d7812 */ /* 0x008fe200078ec0ff */
[----:B------:R-:W-:-:S05]  /*0230*/  IMAD.MOV.U32 R12, RZ, RZ, 0x20 ;  /* 0x00000020ff0c7424 */ /* 0x000fca00078e00ff */
[----:B-1----:R0:W-:Y:S02]  /*0240*/  STG.E.64 desc[UR36][R10.64], R12 ;  /* 0x0000000c0a007986 */ /* 0x0021e4000c101b24 */
[----:B------:R-:W-:-:S07]  /*0250*/  LEPC R20, `(.L_x_0) ;  /* 0x000000001014794e */ /* 0x000fce0000000000 */
[----:B0-----:R-:W-:Y:S05]  /*0260*/  CALL.ABS.NOINC R8 ;  /* 0x0000000008007343 */ /* 0x001fea0003c00000 */
.L_x_0:
[----:B------:R-:W0:Y:S01]  /*0270*/  LDC.64 R12, c[0x0][0x380] ;  /* 0x0000e000ff0c7b82 */ /* 0x000e220000000a00 */
[----:B------:R-:W1:Y:S07]  /*0280*/  LDCU.64 UR4, c[0x4][0x8] ;  /* 0x01000100ff0477ac */ /* 0x000e6e0008000a00 */
[----:B------:R-:W2:Y:S01]  /*0290*/  LDC.64 R10, c[0x0][0x388] ;  /* 0x0000e200ff0a7b82 */ /* 0x000ea20000000a00 */
[----:B0-----:R-:W3:Y:S02]  /*02a0*/  LDG.E.U16 R0, desc[UR36][R12.64+0x26] ;  /* 0x000026240c007981 */ /* 0x001ee4000c1e1500 */
[----:B---3--:R-:W-:-:S05]  /*02b0*/  LOP3.LUT R3, R0, 0x1fff, RZ, 0xc0, !PT ;  /* 0x00001fff00037812 */ /* 0x008fca00078ec0ff */
[----:B------:R0:W-:Y:S04]  /*02c0*/  STG.E.U16 desc[UR36][R12.64+0x26], R3 ;  /* 0x000026030c007986 */ /* 0x0001e8000c101524 */
[----:B------:R-:W3:Y:S01]  /*02d0*/  LDG.E R9, desc[UR36][R12.64+0x24] ;  /* 0x000024240c097981 */ /* 0x000ee2000c1e1900 */
[----:B--2---:R-:W-:Y:S01]  /*02e0*/  IADD3 R10, P0, PT, R10, -0x40, RZ ;  /* 0xffffffc00a0a7810 */ /* 0x004fe20007f1e0ff */
[----:B------:R0:W2:Y:S01]  /*02f0*/  LDC.64 R14, c[0x4][R16] ;  /* 0x01000000100e7b82 */ /* 0x0000a20000000a00 */
[----:B-1----:R-:W-:Y:S01]  /*0300*/  MOV R4, UR4 ;  /* 0x0000000400047c02 */ /* 0x002fe20008000f00 */
[----:B------:R-:W-:Y:S01]  /*0310*/  IMAD.U32 R5, RZ, RZ, UR5 ;  /* 0x00000005ff057e24 */ /* 0x000fe2000f8e00ff */
[----:B------:R-:W-:Y:S01]  /*0320*/  IADD3.X R0, PT, PT, R11, 0x1fffffff, RZ, P0, !PT ;  /* 0x1fffffff0b007810 */ /* 0x000fe200007fe4ff */
[----:B------:R-:W-:-:S02]  /*0330*/  IMAD.MOV.U32 R8, RZ, RZ, R10 ;  /* 0x000000ffff087224 */ /* 0x000fc400078e000a */
[----:B------:R-:W-:Y:S01]  /*0340*/  IMAD.MOV.U32 R6, RZ, RZ, R24 ;  /* 0x000000ffff067224 */ /* 0x000fe200078e0018 */
[----:B------:R-:W-:Y:S01]  /*0350*/  LOP3.LUT R11, R0, 0x1fffffff, RZ, 0xc0, !PT ;  /* 0x1fffffff000b7812 */ /* 0x000fe200078ec0ff */
[----:B------:R-:W-:-:S04]  /*0360*/  IMAD.MOV.U32 R7, RZ, RZ, R2 ;  /* 0x000000ffff077224 */ /* 0x000fc800078e0002 */
[----:B------:R0:W-:Y:S01]  /*0370*/  STL.64 [R1], R10 ;  /* 0x0000000a01007387 */ /* 0x0001e20000100a00 */
[----:B---3--:R-:W-:-:S05]  /*0380*/  LOP3.LUT R9, R11, 0xe0000000, R9, 0xf8, !PT ;  /* 0xe00000000b097812 */ /* 0x008fca00078ef809 */
[----:B--2---:R0:W-:Y:S02]  /*0390*/  STG.E.64 desc[UR36][R12.64+0x20], R8 ;  /* 0x000020080c007986 */ /* 0x0041e4000c101b24 */
[----:B------:R-:W-:-:S07]  /*03a0*/  LEPC R20, `(.L_x_1) ;  /* 0x000000001014794e */ /* 0x000fce0000000000 */
[----:B0-----:R-:W-:Y:S05]  /*03b0*/  CALL.ABS.NOINC R14 ;  /* 0x000000000e007343 */ /* 0x001fea0003c00000 */
.L_x_1:
[----:B------:R-:W0:Y:S02]  /*03c0*/  LDCU.128 UR8, c[0x0][0x380] ;  /* 0x00007000ff0877ac */ /* 0x000e240008000c00 */
[----:B0-----:R-:W-:-:S04]  /*03d0*/  UIADD3 UR4, UP0, UPT, UR8, UR10, URZ ;  /* 0x0000000a08047290 */ /* 0x001fc8000ff1e0ff */
[----:B------:R-:W-:Y:S02]  /*03e0*/  UIADD3.X UR5, UPT, UPT, UR9, UR11, URZ, UP0, !UPT ;  /* 0x0000000b09057290 */ /* 0x000fe400087fe4ff */
[----:B------:R-:W-:Y:S01]  /*03f0*/  IMAD.U32 R22, RZ, RZ, UR4 ;  /* 0x00000004ff167e24 */ /* 0x000fe2000f8e00ff */
[----:B------:R-:W0:Y:S03]  /*0400*/  LDCU.64 UR10, c[0x4][0x8] ;  /* 0x01000100ff0a77ac */ /* 0x000e260008000a00 */
[----:B------:R-:W-:-:S05]  /*0410*/  IMAD.U32 R23, RZ, RZ, UR5 ;  /* 0x00000005ff177e24 */ /* 0x000fca000f8e00ff */
[----:B------:R-:W2:Y:S02]  /*0420*/  LDG.E.U16 R0, desc[UR36][R22.64+-0x1a] ;  /* 0xffffe62416007981 */ /* 0x000ea4000c1e1500 */
[----:B--2---:R-:W-:-:S05]  /*0430*/  LOP3.LUT R3, R0, 0x1fff, RZ, 0xc0, !PT ;  /* 0x00001fff00037812 */ /* 0x004fca00078ec0ff */
[----:B------:R1:W-:Y:S04]  /*0440*/  STG.E.U16 desc[UR36][R22.64+-0x1a], R3 ;  /* 0xffffe60316007986 */ /* 0x0003e8000c101524 */
[----:B------:R-:W2:Y:S01]  /*0450*/  LDG.E R10, desc[UR36][R22.64+-0x1c] ;  /* 0xffffe424160a7981 */ /* 0x000ea2000c1e1900 */
[----:B------:R-:W-:Y:S01]  /*0460*/  IMAD.MOV.U32 R12, RZ, RZ, 0x20 ;  /* 0x00000020ff0c7424 */ /* 0x000fe200078e00ff */
[----:B------:R-:W-:Y:S01]  /*0470*/  UIADD3 UR6, UP0, UPT, UR8, 0x20, URZ ;  /* 0x0000002008067890 */ /* 0x000fe2000ff1e0ff */
[----:B------:R-:W-:Y:S01]  /*0480*/  IMAD.MOV.U32 R13, RZ, RZ, 0x0 ;  /* 0x00000000ff0d7424 */ /* 0x000fe200078e00ff */
[----:B------:R-:W-:Y:S01]  /*0490*/  IADD3 R25, P0, PT, R24, 0x38, RZ ;  /* 0x0000003818197810 */ /* 0x000fe20007f1e0ff */
[----:B------:R3:W4:Y:S01]  /*04a0*/  LDC.64 R8, c[0x4][R16] ;  /* 0x0100000010087b82 */ /* 0x0007220000000a00 */
[----:B------:R-:W-:Y:S01]  /*04b0*/  UIADD3.X UR7, UPT, UPT, URZ, UR9, URZ, UP0, !UPT ;  /* 0x00000009ff077290 */ /* 0x000fe200087fe4ff */
[----:B0-----:R-:W-:Y:S01]  /*04c0*/  IMAD.U32 R4, RZ, RZ, UR10 ;  /* 0x0000000aff047e24 */ /* 0x001fe2000f8e00ff */
[----:B------:R1:W-:Y:S01]  /*04d0*/  STL.64 [R1], R12 ;  /* 0x0000000c01007387 */ /* 0x0003e20000100a00 */
[----:B------:R-:W-:Y:S01]  /*04e0*/  UIADD3 UR4, UP0, UPT, UR4, -0x20, URZ ;  /* 0xffffffe004047890 */ /* 0x000fe2000ff1e0ff */
[----:B------:R-:W-:Y:S01]  /*04f0*/  MOV R5, UR11 ;  /* 0x0000000b00057c02 */ /* 0x000fe20008000f00 */
[----:B------:R-:W-:-:S02]  /*0500*/  IMAD.MOV.U32 R6, RZ, RZ, R24 ;  /* 0x000000ffff067224 */ /* 0x000fc400078e0018 */
[----:B------:R-:W-:Y:S01]  /*0510*/  UIADD3.X UR5, UPT, UPT, UR5, -0x1, URZ, UP0, !UPT ;  /* 0xffffffff05057890 */ /* 0x000fe200087fe4ff */
[--C-:B------:R-:W-:Y:S02]  /*0520*/  IMAD.MOV.U32 R7, RZ, RZ, R2.reuse ;  /* 0x000000ffff077224 */ /* 0x100fe400078e0002 */
[----:B------:R-:W-:Y:S02]  /*0530*/  IMAD.X R26, RZ, RZ, R2, P0 ;  /* 0x000000ffff1a7224 */ /* 0x000fe400000e0602 */
[----:B---3--:R-:W-:Y:S02]  /*0540*/  IMAD.U32 R16, RZ, RZ, UR6 ;  /* 0x00000006ff107e24 */ /* 0x008fe4000f8e00ff */
[----:B------:R-:W-:Y:S02]  /*0550*/  IMAD.U32 R18, RZ, RZ, UR4 ;  /* 0x00000004ff127e24 */ /* 0x000fe4000f8e00ff */
[----:B------:R-:W-:Y:S02]  /*0560*/  IMAD.U32 R17, RZ, RZ, UR7 ;  /* 0x00000007ff117e24 */ /* 0x000fe4000f8e00ff */
[----:B------:R-:W-:Y:S01]  /*0570*/  IMAD.U32 R19, RZ, RZ, UR5 ;  /* 0x00000005ff137e24 */ /* 0x000fe2000f8e00ff */
[----:B--2---:R-:W-:Y:S01]  /*0580*/  LOP3.LUT R11, R10, 0xe0000000, RZ, 0xc0, !PT ;  /* 0xe00000000a0b7812 */ /* 0x004fe200078ec0ff */
[----:B------:R-:W-:-:S05]  /*0590*/  IMAD.MOV.U32 R10, RZ, RZ, 0x20 ;  /* 0x00000020ff0a7424 */ /* 0x000fca00078e00ff */
[----:B----4-:R1:W-:Y:S02]  /*05a0*/  STG.E.64 desc[UR36][R22.64+-0x20], R10 ;  /* 0xffffe00a16007986 */ /* 0x0103e4000c101b24 */
[----:B------:R-:W-:-:S07]  /*05b0*/  LEPC R20, `(.L_x_2) ;  /* 0x000000001014794e */ /* 0x000fce0000000000 */
[----:B-1----:R-:W-:Y:S05]  /*05c0*/  CALL.ABS.NOINC R8 ;  /* 0x0000000008007343 */ /* 0x002fea0003c00000 */
.L_x_2:
[----:B------:R-:W0:Y:S08]  /*05d0*/  LDC.64 R4, c[0x0][0x380] ;  /* 0x0000e000ff047b82 */ /* 0x000e300000000a00 */
[----:B------:R-:W1:Y:S01]  /*05e0*/  LDC.64 R20, c[0x0][0x380] ;  /* 0x0000e000ff147b82 */ /* 0x000e620000000a00 */
[----:B------:R-:W-:Y:S01]  /*05f0*/  MOV R27, 0x0 ;  /* 0x00000000001b7802 */ /* 0x000fe20000000f00 */
[----:B------:R-:W2:Y:S01]  /*0600*/  LDCU.64 UR4, c[0x4][0x18] ;  /* 0x01000300ff0477ac */ /* 0x000ea20008000a00 */
[----:B0-----:R-:W3:Y:S02]  /*0610*/  LDG.E.64 R6, desc[UR36][R4.64] ;  /* 0x0000002404067981 */ /* 0x001ee4000c1e1b00 */
[----:B---3--:R-:W-:Y:S01]  /*0620*/  LOP3.LUT R9, R7, 0x20000000, RZ, 0x3c, !PT ;  /* 0x2000000007097812 */ /* 0x008fe200078e3cff */
[----:B------:R-:W-:-:S05]  /*0630*/  IMAD.MOV.U32 R8, RZ, RZ, R6 ;  /* 0x000000ffff087224 */ /* 0x000fca00078e0006 */
[----:B------:R0:W-:Y:S04]  /*0640*/  STG.E.64 desc[UR36][R4.64], R8 ;  /* 0x0000000804007986 */ /* 0x0001e8000c101b24 */
[----:B------:R-:W3:Y:S02]  /*0650*/  LDG.E.64 R6, desc[UR36][R22.64+-0x20] ;  /* 0xffffe02416067981 */ /* 0x000ee4000c1e1b00 */
[----:B---3--:R-:W-:-:S05]  /*0660*/  LOP3.LUT R7, R7, 0x20000000, RZ, 0x3c, !PT ;  /* 0x2000000007077812 */ /* 0x008fca00078e3cff */
[----:B------:R3:W-:Y:S04]  /*0670*/  STG.E.64 desc[UR36][R22.64+-0x20], R6 ;  /* 0xffffe00616007986 */ /* 0x0007e8000c101b24 */
[----:B------:R-:W-:Y:S04]  /*0680*/  STG.E.64 desc[UR36][R4.64+0x10], R16 ;  /* 0x0000101004007986 */ /* 0x000fe8000c101b24 */
[----:B------:R-:W-:Y:S04]  /*0690*/  STG.E.64 desc[UR36][R4.64+0x30], R18 ;  /* 0x0000301204007986 */ /* 0x000fe8000c101b24 */
[----:B-1----:R-:W-:Y:S04]  /*06a0*/  STG.E.64 desc[UR36][R22.64+-0x10], R20 ;  /* 0xfffff01416007986 */ /* 0x002fe8000c101b24 */
[----:B------:R-:W-:Y:S04]  /*06b0*/  STG.E.64 desc[UR36][R4.64+0x38], R20 ;  /* 0x0000381404007986 */ /* 0x000fe8000c101b24 */
[----:B------:R2:W-:Y:S04]  /*06c0*/  STG.E.64 desc[UR36][R4.64+0x18], R18 ;  /* 0x0000181204007986 */ /* 0x0005e8000c101b24 */
[----:B------:R1:W-:Y:S04]  /*06d0*/  STG.E.64 desc[UR36][R22.64+-0x8], R16 ;  /* 0xfffff81016007986 */ /* 0x0003e8000c101b24 */
[----:B------:R-:W4:Y:S04]  /*06e0*/  LDG.E.64 R10, desc[UR36][R4.64] ;  /* 0x00000024040a7981 */ /* 0x000f28000c1e1b00 */
[----:B------:R2:W5:Y:S04]  /*06f0*/  LDG.E.64 R12, desc[UR36][R4.64+0x20] ;  /* 0x00002024040c7981 */ /* 0x000568000c1e1b00 */
[----:B------:R-:W5:Y:S01]  /*0700*/  LDG.E.64 R14, desc[UR36][R22.64+-0x20] ;  /* 0xffffe024160e7981 */ /* 0x000f62000c1e1b00 */
[----:B0-----:R1:W0:Y:S01]  /*0710*/  LDC.64 R8, c[0x4][R27] ;  /* 0x010000001b087b82 */ /* 0x0012220000000a00 */
[----:B---3--:R-:W-:-:S02]  /*0720*/  IMAD.MOV.U32 R6, RZ, RZ, R25 ;  /* 0x000000ffff067224 */ /* 0x008fc400078e0019 */
[----:B------:R-:W-:Y:S01]  /*0730*/  IMAD.MOV.U32 R7, RZ, RZ, R26 ;  /* 0x000000ffff077224 */ /* 0x000fe200078e001a */
[----:B--2---:R-:W-:Y:S01]  /*0740*/  MOV R4, UR4 ;  /* 0x0000000400047c02 */ /* 0x004fe20008000f00 */
[----:B------:R-:W-:Y:S01]  /*0750*/  IMAD.U32 R5, RZ, RZ, UR5 ;  /* 0x00000005ff057e24 */ /* 0x000fe2000f8e00ff */
[----:B----4-:R-:W-:Y:S02]  /*0760*/  LOP3.LUT R11, R11, 0x1fffffff, RZ, 0xc0, !PT ;  /* 0x1fffffff0b0b7812 */ /* 0x010fe400078ec0ff */
[----:B-----5:R-:W-:-:S03]  /*0770*/  LOP3.LUT R13, R13, 0x1fffffff, RZ, 0xc0, !PT ;  /* 0x1fffffff0d0d7812 */ /* 0x020fc600078ec0ff */
[----:B------:R1:W-:Y:S01]  /*0780*/  STL.64 [R1+0x38], R10 ;  /* 0x0000380a01007387 */ /* 0x0003e20000100a00 */
[----:B------:R-:W-:-:S03]  /*0790*/  LOP3.LUT R15, R15, 0x1fffffff, RZ, 0xc0, !PT ;  /* 0x1fffffff0f0f7812 */ /* 0x000fc600078ec0ff */
[----:B------:R1:W-:Y:S04]  /*07a0*/  STL.64 [R1+0x40], R12 ;  /* 0x0000400c01007387 */ /* 0x0003e80000100a00 */
[----:B0-----:R1:W-:Y:S02]  /*07b0*/  STL.64 [R1+0x48], R14 ;  /* 0x0000480e01007387 */ /* 0x0013e40000100a00 */
[----:B------:R-:W-:-:S07]  /*07c0*/  LEPC R20, `(.L_x_3) ;  /* 0x000000001014794e */ /* 0x000fce0000000000 */
[----:B-1----:R-:W-:Y:S05]  /*07d0*/  CALL.ABS.NOINC R8 ;  /* 0x0000000008007343 */ /* 0x002fea0003c00000 */
.L_x_3:
[----:B------:R-:W0:Y:S01]  /*07e0*/  LDC.64 R32, c[0x0][0x380] ;  /* 0x0000e000ff207b82 */ /* 0x000e220000000a00 */
[----:B------:R-:W1:Y:S07]  /*07f0*/  S2R R31, SR_TID.X ;  /* 0x00000000001f7919 */ /* 0x000e6e0000002100 */
[----:B------:R-:W1:Y:S08]  /*0800*/  S2UR UR4, SR_CTAID.X ;  /* 0x00000000000479c3 */ /* 0x000e700000002500 */
[----:B------:R-:W1:Y:S01]  /*0810*/  LDC R30, c[0x0][0x360] ;  /* 0x0000d800ff1e7b82 */ /* 0x000e620000000800 */
[----:B0-----:R-:W2:Y:S07]  /*0820*/  LDG.E.64 R4, desc[UR36][R32.64+0x10] ;  /* 0x0000102420047981 */ /* 0x001eae000c1e1b00 */
[----:B------:R-:W0:Y:S01]  /*0830*/  LDC.64 R10, c[0x0][0x380] ;  /* 0x0000e000ff0a7b82 */ /* 0x000e220000000a00 */
[----:B------:R-:W3:Y:S04]  /*0840*/  LDG.E.64 R6, desc[UR36][R32.64+0x18] ;  /* 0x0000182420067981 */ /* 0x000ee8000c1e1b00 */
[----:B------:R-:W4:Y:S04]  /*0850*/  LDG.E.64 R14, desc[UR36][R32.64] ;  /* 0x00000024200e7981 */ /* 0x000f28000c1e1b00 */
[----:B------:R-:W5:Y:S04]  /*0860*/  ATOMG.E.OR.64.STRONG.GPU PT, R20, desc[UR36][R32.64], RZ ;  /* 0x800000ff201479a8 */ /* 0x000f68000b1ef524 */
[----:B------:R-:W5:Y:S04]  /*0870*/  ATOMG.E.OR.64.STRONG.GPU PT, R8, desc[UR36][R32.64], RZ ;  /* 0x800000ff200879a8 */ /* 0x000f68000b1ef524 */
[----:B------:R-:W5:Y:S01]  /*0880*/  ATOMG.E.OR.64.STRONG.GPU PT, R12, desc[UR36][R32.64], RZ ;  /* 0x800000ff200c79a8 */ /* 0x000f62000b1ef524 */
[----:B-1----:R-:W-:Y:S01]  /*0890*/  IMAD R30, R30, UR4, R31 ;  /* 0x000000041e1e7c24 */ /* 0x002fe2000f8e021f */
[----:B------:R-:W1:Y:S01]  /*08a0*/  LDCU.64 UR4, c[0x4][0x10] ;  /* 0x01000200ff0477ac */ /* 0x000e620008000a00 */
[----:B------:R-:W-:Y:S01]  /*08b0*/  IMAD.MOV.U32 R31, RZ, RZ, RZ ;  /* 0x000000ffff1f7224 */ /* 0x000fe200078e00ff */
[----:B0-----:R-:W-:Y:S04]  /*08c0*/  STL.64 [R1+0x8], R10 ;  /* 0x0000080a01007387 */ /* 0x001fe80000100a00 */
[----:B------:R-:W-:Y:S04]  /*08d0*/  STL.64 [R1], R30 ;  /* 0x0000001e01007387 */ /* 0x000fe80000100a00 */
[----:B--2---:R1:W-:Y:S04]  /*08e0*/  STL.64 [R1+0x18], R4 ;  /* 0x0000180401007387 */ /* 0x0043e80000100a00 */
[----:B---3--:R0:W-:Y:S01]  /*08f0*/  STL.64 [R1+0x20], R6 ;  /* 0x0000200601007387 */ /* 0x0081e20000100a00 */
[----:B----4-:R-:W-:Y:S01]  /*0900*/  LOP3.LUT R15, R15, 0x1fffffff, RZ, 0xc0, !PT ;  /* 0x1fffffff0f0f7812 */ /* 0x010fe200078ec0ff */
[----:B-1----:R-:W-:-:S04]  /*0910*/  IMAD.U32 R4, RZ, RZ, UR4 ;  /* 0x00000004ff047e24 */ /* 0x002fc8000f8e00ff */
[----:B------:R1:W-:Y:S01]  /*0920*/  STL.64 [R1+0x10], R14 ;  /* 0x0000100e01007387 */ /* 0x0003e20000100a00 */
[----:B------:R-:W-:Y:S02]  /*0930*/  IMAD.U32 R5, RZ, RZ, UR5 ;  /* 0x00000005ff057e24 */ /* 0x000fe4000f8e00ff */
[----:B0-----:R-:W-:Y:S02]  /*0940*/  IMAD.MOV.U32 R6, RZ, RZ, R24 ;  /* 0x000000ffff067224 */ /* 0x001fe400078e0018 */
[----:B------:R-:W-:Y:S01]  /*0950*/  IMAD.MOV.U32 R7, RZ, RZ, R2 ;  /* 0x000000ffff077224 */ /* 0x000fe200078e0002 */
[----:B-----5:R-:W-:Y:S02]  /*0960*/  SHF.R.U32.HI R12, RZ, 0x1d, R21 ;  /* 0x0000001dff0c7819 */ /* 0x020fe40000011615 */
[----:B------:R-:W-:Y:S02]  /*0970*/  SHF.R.U32.HI R0, RZ, 0x1e, R13 ;  /* 0x0000001eff007819 */ /* 0x000fe4000001160d */
[----:B------:R-:W-:-:S02]  /*0980*/  SHF.R.U32.HI R13, RZ, 0x1f, R9 ;  /* 0x0000001fff0d7819 */ /* 0x000fc40000011609 */
[----:B------:R-:W-:Y:S01]  /*0990*/  LOP3.LUT R12, R12, 0x1, RZ, 0xc0, !PT ;  /* 0x000000010c0c7812 */ /* 0x000fe200078ec0ff */
[----:B------:R1:W0:Y:S01]  /*09a0*/  LDC.64 R8, c[0x4][R27] ;  /* 0x010000001b087b82 */ /* 0x0002220000000a00 */
[----:B------:R-:W-:-:S03]  /*09b0*/  LOP3.LUT R0, R0, 0x1, RZ, 0xc0, !PT ;  /* 0x0000000100007812 */ /* 0x000fc600078ec0ff */
[----:B------:R1:W-:Y:S04]  /*09c0*/  STL.64 [R1+0x28], R12 ;  /* 0x0000280c01007387 */ /* 0x0003e80000100a00 */
[----:B------:R1:W-:Y:S02]  /*09d0*/  STL [R1+0x30], R0 ;  /* 0x0000300001007387 */ /* 0x0003e40000100800 */
[----:B------:R-:W-:-:S07]  /*09e0*/  LEPC R20, `(.L_x_4) ;  /* 0x000000001014794e */ /* 0x000fce0000000000 */
[----:B01----:R-:W-:Y:S05]  /*09f0*/  CALL.ABS.NOINC R8 ;  /* 0x0000000008007343 */ /* 0x003fea0003c00000 */
.L_x_4:
[----:B------:R-:W0:Y:S01]  /*0a00*/  LDC.64 R20, c[0x0][0x380] ;  /* 0x0000e000ff147b82 */ /* 0x000e220000000a00 */
[----:B------:R-:W-:Y:S01]  /*0a10*/  STL.64 [R1+0x8], R16 ;  /* 0x0000081001007387 */ /* 0x000fe20000100a00 */
[----:B------:R-:W1:Y:S03]  /*0a20*/  LDCU.64 UR4, c[0x4][0x10] ;  /* 0x01000200ff0477ac */ /* 0x000e660008000a00 */
[----:B0-----:R-:W2:Y:S04]  /*0a30*/  LDG.E.64 R4, desc[UR36][R20.64+0x30] ;  /* 0x0000302414047981 */ /* 0x001ea8000c1e1b00 */
[----:B------:R-:W3:Y:S04]  /*0a40*/  LDG.E.64 R10, desc[UR36][R20.64+0x20] ;  /* 0x00002024140a7981 */ /* 0x000ee8000c1e1b00 */
[----:B------:R-:W4:Y:S04]  /*0a50*/  LDG.E.64 R8, desc[UR36][R20.64+0x38] ;  /* 0x0000382414087981 */ /* 0x000f28000c1e1b00 */
[----:B------:R-:W5:Y:S04]  /*0a60*/  ATOMG.E.OR.64.STRONG.GPU PT, R12, desc[UR36][R28.64+0x1a], RZ ;  /* 0x80001aff1c0c79a8 */ /* 0x000f68000b1ef524 */
[----:B------:R-:W5:Y:S04]  /*0a70*/  ATOMG.E.OR.64.STRONG.GPU PT, R6, desc[UR36][R28.64+0x1a], RZ ;  /* 0x80001aff1c0679a8 */ /* 0x000f68000b1ef524 */
[----:B------:R-:W5:Y:S04]  /*0a80*/  ATOMG.E.OR.64.STRONG.GPU PT, R14, desc[UR36][R28.64+0x1a], RZ ;  /* 0x80001aff1c0e79a8 */ /* 0x000f68000b1ef524 */
[----:B------:R-:W-:Y:S04]  /*0a90*/  STL.64 [R1], R30 ;  /* 0x0000001e01007387 */ /* 0x000fe80000100a00 */
[----:B--2---:R1:W-:Y:S01]  /*0aa0*/  STL.64 [R1+0x18], R4 ;  /* 0x0000180401007387 */ /* 0x0043e20000100a00 */
[----:B---3--:R-:W-:-:S03]  /*0ab0*/  LOP3.LUT R11, R11, 0x1fffffff, RZ, 0xc0, !PT ;  /* 0x1fffffff0b0b7812 */ /* 0x008fc600078ec0ff */
[----:B----4-:R0:W-:Y:S01]  /*0ac0*/  STL.64 [R1+0x20], R8 ;  /* 0x0000200801007387 */ /* 0x0101e20000100a00 */
[----:B-----5:R-:W-:-:S03]  /*0ad0*/  SHF.R.U32.HI R12, RZ, 0x1d, R13 ;  /* 0x0000001dff0c7819 */ /* 0x020fc6000001160d */
[----:B------:R0:W-:Y:S01]  /*0ae0*/  STL.64 [R1+0x10], R10 ;  /* 0x0000100a01007387 */ /* 0x0001e20000100a00 */
[----:B-1----:R-:W-:Y:S01]  /*0af0*/  MOV R4, UR4 ;  /* 0x0000000400047c02 */ /* 0x002fe20008000f00 */
[----:B------:R-:W-:Y:S01]  /*0b00*/  IMAD.U32 R5, RZ, RZ, UR5 ;  /* 0x00000005ff057e24 */ /* 0x000fe2000f8e00ff */
[----:B------:R-:W-:Y:S01]  /*0b10*/  SHF.R.U32.HI R13, RZ, 0x1f, R7 ;  /* 0x0000001fff0d7819 */ /* 0x000fe20000011607 */
[----:B------:R-:W-:Y:S01]  /*0b20*/  IMAD.MOV.U32 R6, RZ, RZ, R24 ;  /* 0x000000ffff067224 */ /* 0x000fe200078e0018 */
[----:B------:R-:W-:Y:S01]  /*0b30*/  LOP3.LUT R12, R12, 0x1, RZ, 0xc0, !PT ;  /* 0x000000010c0c7812 */ /* 0x000fe200078ec0ff */
[----:B------:R-:W-:Y:S01]  /*0b40*/  IMAD.MOV.U32 R7, RZ, RZ, R2 ;  /* 0x000000ffff077224 */ /* 0x000fe200078e0002 */
[----:B------:R-:W-:Y:S02]  /*0b50*/  SHF.R.U32.HI R0, RZ, 0x1e, R15 ;  /* 0x0000001eff007819 */ /* 0x000fe4000001160f */
[----:B------:R0:W1:Y:S01]  /*0b60*/  LDC.64 R14, c[0x4][R27] ;  /* 0x010000001b0e7b82 */ /* 0x0000620000000a00 */
[----:B------:R0:W-:Y:S01]  /*0b70*/  STL.64 [R1+0x28], R12 ;  /* 0x0000280c01007387 */ /* 0x0001e20000100a00 */
[----:B------:R-:W-:-:S05]  /*0b80*/  LOP3.LUT R0, R0, 0x1, RZ, 0xc0, !PT ;  /* 0x0000000100007812 */ /* 0x000fca00078ec0ff */
[----:B------:R0:W-:Y:S02]  /*0b90*/  STL [R1+0x30], R0 ;  /* 0x0000300001007387 */ /* 0x0001e40000100800 */
[----:B------:R-:W-:-:S07]  /*0ba0*/  LEPC R20, `(.L_x_5) ;  /* 0x000000001014794e */ /* 0x000fce0000000000 */
[----:B01----:R-:W-:Y:S05]  /*0bb0*/  CALL.ABS.NOINC R14 ;  /* 0x000000000e007343 */ /* 0x003fea0003c00000 */
.L_x_5:
[----:B------:R-:W2:Y:S01]  /*0bc0*/  LDG.E.64 R6, desc[UR36][R22.64+-0x20] ;  /* 0xffffe02416067981 */ /* 0x000ea2000c1e1b00 */
[----:B------:R-:W0:Y:S03]  /*0bd0*/  LDCU.64 UR4, c[0x4][0x10] ;  /* 0x01000200ff0477ac */ /* 0x000e260008000a00 */
[----:B------:R-:W3:Y:S04]  /*0be0*/  LDG.E.64 R8, desc[UR36][R22.64+-0x10] ;  /* 0xfffff02416087981 */ /* 0x000ee8000c1e1b00 */
[----:B------:R-:W4:Y:S04]  /*0bf0*/  LDG.E.64 R10, desc[UR36][R22.64+-0x8] ;  /* 0xfffff824160a7981 */ /* 0x000f28000c1e1b00 */
[----:B------:R-:W5:Y:S04]  /*0c00*/  ATOMG.E.OR.64.STRONG.GPU PT, R12, desc[UR36][R22.64+-0x20], RZ ;  /* 0xffffe0ff160c79a8 */ /* 0x000f68000b1ef524 */
[----:B------:R-:W5:Y:S04]  /*0c10*/  ATOMG.E.OR.64.STRONG.GPU PT, R4, desc[UR36][R22.64+-0x20], RZ ;  /* 0xffffe0ff160479a8 */ /* 0x000f68000b1ef524 */
[----:B------:R-:W5:Y:S04]  /*0c20*/  ATOMG.E.OR.64.STRONG.GPU PT, R14, desc[UR36][R22.64+-0x20], RZ ;  /* 0xffffe0ff160e79a8 */ /* 0x000f68000b1ef524 */
[----:B------:R-:W-:Y:S04]  /*0c30*/  STL.64 [R1], R30 ;  /* 0x0000001e01007387 */ /* 0x000fe80000100a00 */
[----:B------:R-:W-:Y:S01]  /*0c40*/  STL.64 [R1+0x8], R18 ;  /* 0x0000081201007387 */ /* 0x000fe20000100a00 */
[----:B--2---:R-:W-:-:S03]  /*0c50*/  LOP3.LUT R7, R7, 0x1fffffff, RZ, 0xc0, !PT ;  /* 0x1fffffff07077812 */ /* 0x004fc600078ec0ff */
[----:B---3--:R-:W-:Y:S04]  /*0c60*/  STL.64 [R1+0x18], R8 ;  /* 0x0000180801007387 */ /* 0x008fe80000100a00 */
[----:B----4-:R-:W-:Y:S01]  /*0c70*/  STL.64 [R1+0x20], R10 ;  /* 0x0000200a01007387 */ /* 0x010fe20000100a00 */
[----:B-----5:R-:W-:-:S03]  /*0c80*/  SHF.R.U32.HI R12, RZ, 0x1d, R13 ;  /* 0x0000001dff0c7819 */ /* 0x020fc6000001160d */
[----:B------:R1:W-:Y:S01]  /*0c90*/  STL.64 [R1+0x10], R6 ;  /* 0x0000100601007387 */ /* 0x0003e20000100a00 */
[----:B------:R-:W-:Y:S01]  /*0ca0*/  SHF.R.U32.HI R13, RZ, 0x1f, R5 ;  /* 0x0000001fff0d7819 */ /* 0x000fe20000011605 */
[----:B0-----:R-:W-:Y:S01]  /*0cb0*/  IMAD.U32 R4, RZ, RZ, UR4 ;  /* 0x00000004ff047e24 */ /* 0x001fe2000f8e00ff */
[----:B------:R-:W-:Y:S01]  /*0cc0*/  LOP3.LUT R12, R12, 0x1, RZ, 0xc0, !PT ;  /* 0x000000010c0c7812 */ /* 0x000fe200078ec0ff */
[----:B------:R-:W-:Y:S01]  /*0cd0*/  IMAD.U32 R5, RZ, RZ, UR5 ;  /* 0x00000005ff057e24 */ /* 0x000fe2000f8e00ff */
[----:B------:R-:W-:Y:S02]  /*0ce0*/  SHF.R.U32.HI R0, RZ, 0x1e, R15 ;  /* 0x0000001eff007819 */ /* 0x000fe4000001160f */
[----:B------:R0:W2:Y:S01]  /*0cf0*/  LDC.64 R14, c[0x4][R27] ;  /* 0x010000001b0e7b82 */ /* 0x0000a20000000a00 */
[----:B------:R0:W-:Y:S01]  /*0d00*/  STL.64 [R1+0x28], R12 ;  /* 0x0000280c01007387 */ /* 0x0001e20000100a00 */
[----:B------:R-:W-:Y:S01]  /*0d10*/  LOP3.LUT R0, R0, 0x1, RZ, 0xc0, !PT ;  /* 0x0000000100007812 */ /* 0x000fe200078ec0ff */
[----:B-1----:R-:W-:-:S02]  /*0d20*/  IMAD.MOV.U32 R6, RZ, RZ, R24 ;  /* 0x000000ffff067224 */ /* 0x002fc400078e0018 */
[----:B------:R-:W-:Y:S02]  /*0d30*/  IMAD.MOV.U32 R7, RZ, RZ, R2 ;  /* 0x000000ffff077224 */ /* 0x000fe400078e0002 */
[----:B------:R0:W-:Y:S05]  /*0d40*/  STL [R1+0x30], R0 ;  /* 0x0000300001007387 */ /* 0x0001ea0000100800 */
[----:B------:R-:W-:-:S07]  /*0d50*/  LEPC R20, `(.L_x_6) ;  /* 0x000000001014794e */ /* 0x000fce0000000000 */
[----:B0-2---:R-:W-:Y:S05]  /*0d60*/  CALL.ABS.NOINC R14 ;  /* 0x000000000e007343 */ /* 0x005fea0003c00000 */
.L_x_6:
[----:B------:R-:W-:Y:S05]  /*0d70*/  EXIT ;  /* 0x000000000000794d */ /* 0x000fea0003800000 */
.L_x_7:
[----:B------:R-:W-:-:S00]  /*0d80*/  BRA `(.L_x_7) ;  /* 0xfffffffc00fc7947 */ /* 0x000fc0000383ffff */
[----:B------:R-:W-:-:S00]  /*0d90*/  NOP ;  /* 0x0000000000007918 */ /* 0x000fc00000000000 */
        /* <DEDUP_REMOVED lines=14> */
.L_x_8:


//--------------------- .nv.global.init           --------------------------
	.section	.nv.global.init,"aw",@progbits
.nv.global.init:
	.type		$str,@object
	.size		$str,($str$2 - $str)
$str:
        /*0000*/ 	.byte	0x53, 0x69, 0x7a, 0x65, 0x20, 0x25, 0x6c, 0x6c, 0x75, 0x0a, 0x00
	.type		$str$2,@object
	.size		$str$2,($str$1 - $str$2)
$str$2:
        /*000b*/ 	.byte	0x25, 0x6c, 0x6c, 0x75, 0x2c, 0x20, 0x25, 0x6c, 0x6c, 0x75, 0x2c, 0x20, 0x25, 0x6c, 0x6c, 0x75
        /*001b*/ 	.byte	0x0a, 0x00
	.type		$str$1,@object
	.size		$str$1,(.L_1 - $str$1)
$str$1:
        /*001d*/ 	.byte	0x25, 0x6c, 0x6c, 0x75, 0x3a, 0x20, 0x4e, 0x6f, 0x64, 0x65, 0x20, 0x61, 0x74, 0x20, 0x25, 0x70
        /*002d*/ 	.byte	0x2c, 0x20, 0x73, 0x69, 0x7a, 0x65, 0x20, 0x69, 0x73, 0x20, 0x25, 0x6c, 0x6c, 0x75, 0x2c, 0x20
        /*003d*/ 	.byte	0x6e, 0x65, 0x78, 0x74, 0x20, 0x61, 0x74, 0x20, 0x25, 0x70, 0x2c, 0x20, 0x70, 0x72, 0x65, 0x76
        /*004d*/ 	.byte	0x20, 0x61, 0x74, 0x20, 0x25, 0x70, 0x2c, 0x20, 0x69, 0x73, 0x20, 0x68, 0x65, 0x61, 0x64, 0x3a
        /*005d*/ 	.byte	0x20, 0x25, 0x64, 0x2c, 0x20, 0x69, 0x73, 0x5f, 0x6c, 0x6f, 0x63, 0x6b, 0x65, 0x64, 0x3a, 0x20
        /*006d*/ 	.byte	0x25, 0x64, 0x2c, 0x20, 0x69, 0x73, 0x20, 0x61, 0x6c, 0x6c, 0x6f, 0x63, 0x65, 0x64, 0x3a, 0x20
        /*007d*/ 	.byte	0x25, 0x64, 0x0a, 0x00
.L_1:


//--------------------- .nv.shared.reserved.0     --------------------------
	.section	.nv.shared.reserved.0,"aw",@nobits
	.weak		__nv_reservedSMEM_offset_0_alias
	.size		__nv_reservedSMEM_offset_0_alias, 0, 64
	.other		__nv_reservedSMEM_offset_0_alias,@"STO_CUDA_RESERVED_SHARED STV_DEFAULT"
__nv_reservedSMEM_offset_0_alias:
	.zero		0
	.zero		64


//--------------------- .nv.constant0._ZN7poggers10allocators16init_heap_kernelINS0_6headerEEEvPvm --------------------------
	.section	.nv.constant0._ZN7poggers10allocators16init_heap_kernelINS0_6headerEEEvPvm,"a",@progbits
	.sectionflags	@""
	.align	4
.nv.constant0._ZN7poggers10allocators16init_heap_kernelINS0_6headerEEEvPvm:
	.zero		912


//--------------------- SYMBOLS --------------------------

	.type		.nv.reservedSmem.offset0,@object
	.size		.nv.reservedSmem.offset0,0x4
	.type		vprintf,@function
